	.headerflags	@"EF_CUDA_TEXMODE_UNIFIED EF_CUDA_64BIT_ADDRESS EF_CUDA_ACCELERATORS EF_CUDA_SM90 EF_CUDA_VIRTUAL_SM(EF_CUDA_SM90)"
	.elftype	@"ET_EXEC"


//--------------------- .nv.info                  --------------------------
	.section	.nv.info,"",@"SHT_CUDA_INFO"
	.align	4


	//----- nvinfo : EIATTR_REGCOUNT
	.align		4
        /*0000*/ 	.byte	0x04, 0x2f
        /*0002*/ 	.short	(.L_1 - .L_0)
	.align		4
.L_0:
        /*0004*/ 	.word	index@(triton_poi_fused_convolution_leaky_relu_0)
        /*0008*/ 	.word	0x0000000e


	//----- nvinfo : EIATTR_MIN_STACK_SIZE
	.align		4
.L_1:
        /*000c*/ 	.byte	0x04, 0x12
        /*000e*/ 	.short	(.L_3 - .L_2)
	.align		4
.L_2:
        /*0010*/ 	.word	index@(triton_poi_fused_convolution_leaky_relu_0)
        /*0014*/ 	.word	0x00000000


	//----- nvinfo : EIATTR_FRAME_SIZE
	.align		4
.L_3:
        /*0018*/ 	.byte	0x04, 0x11
        /*001a*/ 	.short	(.L_5 - .L_4)
	.align		4
.L_4:
        /*001c*/ 	.word	index@(triton_poi_fused_convolution_leaky_relu_0)
        /*0020*/ 	.word	0x00000000


	//----- nvinfo : EIATTR_MIN_STACK_SIZE
	.align		4
.L_5:
        /*0024*/ 	.byte	0x04, 0x12
        /*0026*/ 	.short	(.L_7 - .L_6)
	.align		4
.L_6:
        /*0028*/ 	.word	index@(triton_poi_fused_convolution_leaky_relu_0)
        /*002c*/ 	.word	0x00000000
.L_7:


//--------------------- .nv.info.triton_poi_fused_convolution_leaky_relu_0 --------------------------
	.section	.nv.info.triton_poi_fused_convolution_leaky_relu_0,"",@"SHT_CUDA_INFO"
	.sectionflags	@""
	.align	4


	//----- nvinfo : EIATTR_CUDA_API_VERSION
	.align		4
        /*0000*/ 	.byte	0x04, 0x37
        /*0002*/ 	.short	(.L_9 - .L_8)
.L_8:
        /*0004*/ 	.word	0x0000007c


	//----- nvinfo : EIATTR_KPARAM_INFO
	.align		4
.L_9:
        /*0008*/ 	.byte	0x04, 0x17
        /*000a*/ 	.short	(.L_11 - .L_10)
.L_10:
        /*000c*/ 	.word	0x00000000
        /*0010*/ 	.short	0x0003
        /*0012*/ 	.short	0x0018
        /*0014*/ 	.byte	0x00, 0xf0, 0x11, 0x00


	//----- nvinfo : EIATTR_KPARAM_INFO
	.align		4
.L_11:
        /*0018*/ 	.byte	0x04, 0x17
        /*001a*/ 	.short	(.L_13 - .L_12)
.L_12:
        /*001c*/ 	.word	0x00000000
        /*0020*/ 	.short	0x0002
        /*0022*/ 	.short	0x0010
        /*0024*/ 	.byte	0x00, 0xf4, 0x21, 0x00


	//----- nvinfo : EIATTR_KPARAM_INFO
	.align		4
.L_13:
        /*0028*/ 	.byte	0x04, 0x17
        /*002a*/ 	.short	(.L_15 - .L_14)
.L_14:
        /*002c*/ 	.word	0x00000000
        /*0030*/ 	.short	0x0001
        /*0032*/ 	.short	0x0008
        /*0034*/ 	.byte	0x00, 0xf4, 0x21, 0x00


	//----- nvinfo : EIATTR_KPARAM_INFO
	.align		4
.L_15:
        /*0038*/ 	.byte	0x04, 0x17
        /*003a*/ 	.short	(.L_17 - .L_16)
.L_16:
        /*003c*/ 	.word	0x00000000
        /*0040*/ 	.short	0x0000
        /*0042*/ 	.short	0x0000
        /*0044*/ 	.byte	0x00, 0xf4, 0x21, 0x00


	//----- nvinfo : EIATTR_SPARSE_MMA_MASK
	.align		4
.L_17:
        /*0048*/ 	.byte	0x03, 0x50
        /*004a*/ 	.short	0x0000


	//----- nvinfo : EIATTR_MAXREG_COUNT
	.align		4
        /*004c*/ 	.byte	0x03, 0x1b
        /*004e*/ 	.short	0x00ff


	//----- nvinfo : EIATTR_EXIT_INSTR_OFFSETS
	.align		4
        /*0050*/ 	.byte	0x04, 0x1c
        /*0052*/ 	.short	(.L_19 - .L_18)


	//   ....[0]....
.L_18:
        /*0054*/ 	.word	0x00000220


	//----- nvinfo : EIATTR_REQNTID
	.align		4
.L_19:
        /*0058*/ 	.byte	0x04, 0x10
        /*005a*/ 	.short	(.L_21 - .L_20)
.L_20:
        /*005c*/ 	.word	0x00000100
        /*0060*/ 	.word	0x00000001
        /*0064*/ 	.word	0x00000001


	//----- nvinfo : EIATTR_CBANK_PARAM_SIZE
	.align		4
.L_21:
        /*0068*/ 	.byte	0x03, 0x19
        /*006a*/ 	.short	0x001c


	//----- nvinfo : EIATTR_PARAM_CBANK
	.align		4
        /*006c*/ 	.byte	0x04, 0x0a
        /*006e*/ 	.short	(.L_23 - .L_22)
	.align		4
.L_22:
        /*0070*/ 	.word	index@(.nv.constant0.triton_poi_fused_convolution_leaky_relu_0)
        /*0074*/ 	.short	0x0210
        /*0076*/ 	.short	0x001c


	//----- nvinfo : EIATTR_SW_WAR
	.align		4
.L_23:
        /*0078*/ 	.byte	0x04, 0x36
        /*007a*/ 	.short	(.L_25 - .L_24)
.L_24:
        /*007c*/ 	.word	0x00000008
.L_25:


//--------------------- .nv.callgraph             --------------------------
	.section	.nv.callgraph,"",@"SHT_CUDA_CALLGRAPH"
	.align	4
	.sectionentsize	8
	.align		4
        /*0000*/ 	.word	0x00000000
	.align		4
        /*0004*/ 	.word	0xffffffff
	.align		4
        /*0008*/ 	.word	0x00000000
	.align		4
        /*000c*/ 	.word	0xfffffffe
	.align		4
        /*0010*/ 	.word	0x00000000
	.align		4
        /*0014*/ 	.word	0xfffffffd
	.align		4
        /*0018*/ 	.word	0x00000000
	.align		4
        /*001c*/ 	.word	0xfffffffc


//--------------------- .text.triton_poi_fused_convolution_leaky_relu_0 --------------------------
	.section	.text.triton_poi_fused_convolution_leaky_relu_0,"ax",@progbits
	.align	128
        .global         triton_poi_fused_convolution_leaky_relu_0
        .type           triton_poi_fused_convolution_leaky_relu_0,@function
        .size           triton_poi_fused_convolution_leaky_relu_0,(.L_x_1 - triton_poi_fused_convolution_leaky_relu_0)
        .other          triton_poi_fused_convolution_leaky_relu_0,@"STO_CUDA_ENTRY STV_DEFAULT"
triton_poi_fused_convolution_leaky_relu_0:
.text.triton_poi_fused_convolution_leaky_relu_0:
[----:B------:R-:W-:Y:S01]  /*0000*/  LDC R1, c[0x0][0x28] ;  /* 0x00000a00ff017b82 */ /* 0x000fe20000000800 */
[----:B------:R-:W1:Y:S07]  /*0010*/  S2R R0, SR_TID.X ;  /* 0x0000000000007919 */ /* 0x000e6e0000002100 */
[----:B------:R-:W2:Y:S01]  /*0020*/  LDC.64 R4, c[0x0][0x218] ;  /* 0x00008600ff047b82 */ /* 0x000ea20000000a00 */
[----:B------:R-:W-:Y:S01]  /*0030*/  ULDC.64 UR4, c[0x0][0x208] ;  /* 0x0000820000047ab9 */ /* 0x000fe20000000a00 */
[----:B------:R-:W-:Y:S01]  /*0040*/  ULDC.64 UR6, c[0x0][0x220] ;  /* 0x0000880000067ab9 */ /* 0x000fe20000000a00 */
[----:B------:R-:W3:Y:S05]  /*0050*/  S2R R7, SR_CTAID.X ;  /* 0x0000000000077919 */ /* 0x000eea0000002500 */
[----:B------:R-:W4:Y:S01]  /*0060*/  LDC.64 R2, c[0x0][0x210] ;  /* 0x00008400ff027b82 */ /* 0x000f220000000a00 */
[----:B-1----:R-:W-:Y:S01]  /*0070*/  IMAD.SHL.U32 R0, R0, 0x2, RZ ;  /* 0x0000000200007824 */ /* 0x002fe200078e00ff */
[----:B---3--:R-:W-:-:S04]  /*0080*/  SHF.R.S32.HI R6, RZ, 0x16, R7 ;  /* 0x00000016ff067819 */ /* 0x008fc80000011407 */
[----:B------:R-:W-:Y:S02]  /*0090*/  LOP3.LUT R0, R0, 0x1fe, RZ, 0xc0, !PT ;  /* 0x000001fe00007812 */ /* 0x000fe400078ec0ff */
[----:B------:R-:W-:-:S03]  /*00a0*/  SGXT R6, R6, 0x1 ;  /* 0x000000010606781a */ /* 0x000fc60000000200 */
[----:B------:R-:W-:-:S04]  /*00b0*/  IMAD R7, R7, 0x200, R0 ;  /* 0x0000020007077824 */ /* 0x000fc800078e0200 */
[----:B----4-:R-:W-:Y:S01]  /*00c0*/  IMAD.WIDE R2, R7, 0x4, R2 ;  /* 0x0000000407027825 */ /* 0x010fe200078e0202 */
[----:B------:R-:W-:-:S04]  /*00d0*/  LEA.HI R6, R6, R7, RZ, 0xc ;  /* 0x0000000706067211 */ /* 0x000fc800078f60ff */
[----:B------:R-:W-:-:S04]  /*00e0*/  SHF.R.S32.HI R6, RZ, 0xc, R6 ;  /* 0x0000000cff067819 */ /* 0x000fc80000011406 */
[----:B------:R-:W-:-:S04]  /*00f0*/  LEA.HI R0, R6, R6, RZ, 0x5 ;  /* 0x0000000606007211 */ /* 0x000fc800078f28ff */
[----:B------:R-:W-:-:S05]  /*0100*/  LOP3.LUT R9, R0, 0xffffffe0, RZ, 0xc0, !PT ;  /* 0xffffffe000097812 */ /* 0x000fca00078ec0ff */
[----:B------:R-:W-:-:S04]  /*0110*/  IMAD.IADD R9, R6, 0x1, -R9 ;  /* 0x0000000106097824 */ /* 0x000fc800078e0a09 */
[----:B--2---:R-:W-:Y:S02]  /*0120*/  IMAD.WIDE R4, R9, 0x4, R4 ;  /* 0x0000000409047825 */ /* 0x004fe400078e0204 */
[----:B------:R-:W2:Y:S04]  /*0130*/  LDG.E.64 R8, desc[UR4][R2.64] ;  /* 0x0000000402087981 */ /* 0x000ea8000c1e1b00 */
[----:B------:R-:W2:Y:S01]  /*0140*/  LDG.E.EL R4, desc[UR4][R4.64] ;  /* 0x0000000404047981 */ /* 0x000ea2000c2e1900 */
[----:B------:R-:W-:-:S04]  /*0150*/  IADD3 R6, P2, R7, UR6, RZ ;  /* 0x0000000607067c10 */ /* 0x000fc8000ff5e0ff */
[----:B------:R-:W-:Y:S02]  /*0160*/  LEA.HI.X.SX32 R7, R7, UR7, 0x1, P2 ;  /* 0x0000000707077c11 */ /* 0x000fe400090f0eff */
[CC--:B--2---:R-:W-:Y:S01]  /*0170*/  FSETP.GT.AND P0, PT, R9.reuse, -R4.reuse, PT ;  /* 0x800000040900720b */ /* 0x0c4fe20003f04000 */
[--C-:B------:R-:W-:Y:S01]  /*0180*/  FADD R9, R9, R4.reuse ;  /* 0x0000000409097221 */ /* 0x100fe20000000000 */
[C---:B------:R-:W-:Y:S01]  /*0190*/  FSETP.GT.AND P1, PT, R8.reuse, -R4, PT ;  /* 0x800000040800720b */ /* 0x040fe20003f24000 */
[----:B------:R-:W-:Y:S01]  /*01a0*/  FADD R8, R8, R4 ;  /* 0x0000000408087221 */ /* 0x000fe20000000000 */
[----:B------:R-:W-:Y:S02]  /*01b0*/  SEL R11, RZ, 0x100, !P0 ;  /* 0x00000100ff0b7807 */ /* 0x000fe40004000000 */
[----:B------:R-:W-:-:S05]  /*01c0*/  SEL R0, RZ, 0x1, !P1 ;  /* 0x00000001ff007807 */ /* 0x000fca0004800000 */
[----:B------:R-:W-:Y:S02]  /*01d0*/  IMAD.IADD R11, R0, 0x1, R11 ;  /* 0x00000001000b7824 */ /* 0x000fe400078e020b */
[----:B------:R-:W-:Y:S02]  /*01e0*/  @!P0 FMUL R9, R9, 0.10000000149011611938 ;  /* 0x3dcccccd09098820 */ /* 0x000fe40000400000 */
[----:B------:R-:W-:Y:S01]  /*01f0*/  @!P1 FMUL R8, R8, 0.10000000149011611938 ;  /* 0x3dcccccd08089820 */ /* 0x000fe20000400000 */
[----:B------:R-:W-:Y:S04]  /*0200*/  STG.E.U16 desc[UR4][R6.64], R11 ;  /* 0x0000000b06007986 */ /* 0x000fe8000c101504 */
[----:B------:R-:W-:Y:S01]  /*0210*/  STG.E.64 desc[UR4][R2.64], R8 ;  /* 0x0000000802007986 */ /* 0x000fe2000c101b04 */
[----:B------:R-:W-:Y:S05]  /*0220*/  EXIT ;  /* 0x000000000000794d */ /* 0x000fea0003800000 */
.L_x_0:
[----:B------:R-:W-:-:S00]  /*0230*/  BRA `(.L_x_0) ;  /* 0xfffffffc00fc7947 */ /* 0x000fc0000383ffff */
[----:B------:R-:W-:-:S00]  /*0240*/  NOP ;  /* 0x0000000000007918 */ /* 0x000fc00000000000 */
        /* <DEDUP_REMOVED lines=11> */
.L_x_1:


//--------------------- .nv.constant0.triton_poi_fused_convolution_leaky_relu_0 --------------------------
	.section	.nv.constant0.triton_poi_fused_convolution_leaky_relu_0,"a",@progbits
	.sectionflags	@""
	.align	4
.nv.constant0.triton_poi_fused_convolution_leaky_relu_0:
	.zero		556
